//
// Generated by NVIDIA NVVM Compiler
//
// Compiler Build ID: CL-36424714
// Cuda compilation tools, release 13.0, V13.0.88
// Based on NVVM 20.0.0
//

.version 9.0
.target sm_100
.address_size 64

	// .globl	_Z10geluKernelPKfPfi

.visible .entry _Z10geluKernelPKfPfi(
	.param .u64 .ptr .align 1 _Z10geluKernelPKfPfi_param_0,
	.param .u64 .ptr .align 1 _Z10geluKernelPKfPfi_param_1,
	.param .u32 _Z10geluKernelPKfPfi_param_2
)
{
	.reg .pred 	%p<4>;
	.reg .b32 	%r<6>;
	.reg .b32 	%f<24>;
	.reg .b64 	%rd<8>;

	ld.param.u64 	%rd1, [_Z10geluKernelPKfPfi_param_0];
	ld.param.u64 	%rd2, [_Z10geluKernelPKfPfi_param_1];
	ld.param.u32 	%r2, [_Z10geluKernelPKfPfi_param_2];
	mov.u32 	%r3, %ctaid.x;
	mov.u32 	%r4, %ntid.x;
	mov.u32 	%r5, %tid.x;
	mad.lo.s32 	%r1, %r3, %r4, %r5;
	setp.ge.s32 	%p1, %r1, %r2;
	@%p1 bra 	$L__BB0_2;
	cvta.to.global.u64 	%rd3, %rd1;
	cvta.to.global.u64 	%rd4, %rd2;
	mul.wide.s32 	%rd5, %r1, 4;
	add.s64 	%rd6, %rd3, %rd5;
	ld.global.f32 	%f1, [%rd6];
	mul.f32 	%f2, %f1, 0f3D372713;
	mul.f32 	%f3, %f1, %f2;
	fma.rn.f32 	%f4, %f1, %f3, %f1;
	mul.f32 	%f5, %f4, 0f3F4C422A;
	abs.f32 	%f6, %f5;
	mul.f32 	%f7, %f6, 0f4038AA3B;
	ex2.approx.ftz.f32 	%f8, %f7;
	add.f32 	%f9, %f8, 0f3F800000;
	rcp.approx.ftz.f32 	%f10, %f9;
	fma.rn.f32 	%f11, %f10, 0fC0000000, 0f3F800000;
	setp.ge.f32 	%p2, %f6, 0f41102CB4;
	selp.f32 	%f12, 0f3F800000, %f11, %p2;
	copysign.f32 	%f13, %f5, %f12;
	mul.f32 	%f14, %f5, %f5;
	fma.rn.f32 	%f15, %f14, 0f3C80F082, 0fBD563CAE;
	fma.rn.f32 	%f16, %f15, %f14, 0f3E085941;
	fma.rn.f32 	%f17, %f16, %f14, 0fBEAAA9ED;
	fma.rn.f32 	%f18, %f17, %f14, 0f00000000;
	fma.rn.f32 	%f19, %f18, %f5, %f5;
	setp.ge.f32 	%p3, %f6, 0f3F19999A;
	selp.f32 	%f20, %f13, %f19, %p3;
	add.f32 	%f21, %f20, 0f3F800000;
	mul.f32 	%f22, %f21, 0f3F000000;
	mul.f32 	%f23, %f1, %f22;
	add.s64 	%rd7, %rd4, %rd5;
	st.global.f32 	[%rd7], %f23;
$L__BB0_2:
	ret;

}


// ===== COMPILED SASS (sm_100) =====

	.target	sm_100

	.elftype	@"ET_EXEC"


//--------------------- .note.nv.tkinfo           --------------------------
	.section	.note.nv.tkinfo,"",@"SHT_NOTE"
	.sectionflags	@"SHF_NOTE_NV_TKINFO"
	.tkinfo
        /*0018*/ 	.word	0x00000002
        /*0030*/ 	.string	""
        /*0030*/ 	.string	"ptxas"
        /*0030*/ 	.string	"Cuda compilation tools, release 13.0, V13.0.88"
        /*0030*/ 	.string	"Build cuda_13.0.r13.0/compiler.36424714_0"
        /*0030*/ 	.string	"-arch sm_100 -m 64 "



//--------------------- .note.nv.cuinfo           --------------------------
	.section	.note.nv.cuinfo,"",@"SHT_NOTE"
	.sectionflags	@"SHF_NOTE_NV_CUINFO"
        /*0018*/ 	.short	0x0002
        /*001a*/ 	.short	0x0064
        /*001c*/ 	.short	0x0082
	.zero		2


//--------------------- .nv.info                  --------------------------
	.section	.nv.info,"",@"SHT_CUDA_INFO"
	.align	4


	//----- nvinfo : EIATTR_REGCOUNT
	.align		4
        /*0000*/ 	.byte	0x04, 0x2f
        /*0002*/ 	.short	(.L_1 - .L_0)
	.align		4
.L_0:
        /*0004*/ 	.word	index@(_Z10geluKernelPKfPfi)
        /*0008*/ 	.word	0x0000000e


	//----- nvinfo : EIATTR_FRAME_SIZE
	.align		4
.L_1:
        /*000c*/ 	.byte	0x04, 0x11
        /*000e*/ 	.short	(.L_3 - .L_2)
	.align		4
.L_2:
        /*0010*/ 	.word	index@(_Z10geluKernelPKfPfi)
        /*0014*/ 	.word	0x00000000


	//----- nvinfo : EIATTR_MIN_STACK_SIZE
	.align		4
.L_3:
        /*0018*/ 	.byte	0x04, 0x12
        /*001a*/ 	.short	(.L_5 - .L_4)
	.align		4
.L_4:
        /*001c*/ 	.word	index@(_Z10geluKernelPKfPfi)
        /*0020*/ 	.word	0x00000000
.L_5:


//--------------------- .nv.compat                --------------------------
	.section	.nv.compat,"",@"SHT_CUDA_COMPAT_INFO"
	.align	4
        /*0000*/ 	.byte	0x02, 0x09, 0x00, 0x00, 0x02, 0x02, 0x01, 0x00, 0x02, 0x05, 0x05, 0x00, 0x03, 0x07, 0x01, 0x01
        /*0010*/ 	.byte	0x02, 0x03, 0x00, 0x00, 0x02, 0x06, 0x01, 0x00, 0x04, 0x0b, 0x08, 0x00, 0x01, 0x00, 0x00, 0x00
        /*0020*/ 	.byte	0x00, 0x00, 0x00, 0x00


//--------------------- .nv.info._Z10geluKernelPKfPfi --------------------------
	.section	.nv.info._Z10geluKernelPKfPfi,"",@"SHT_CUDA_INFO"
	.sectionflags	@""
	.align	4


	//----- nvinfo : EIATTR_CUDA_API_VERSION
	.align		4
        /*0000*/ 	.byte	0x04, 0x37
        /*0002*/ 	.short	(.L_7 - .L_6)
.L_6:
        /*0004*/ 	.word	0x00000082


	//----- nvinfo : EIATTR_KPARAM_INFO
	.align		4
.L_7:
        /*0008*/ 	.byte	0x04, 0x17
        /*000a*/ 	.short	(.L_9 - .L_8)
.L_8:
        /*000c*/ 	.word	0x00000000
        /*0010*/ 	.short	0x0002
        /*0012*/ 	.short	0x0010
        /*0014*/ 	.byte	0x00, 0xf0, 0x11, 0x00


	//----- nvinfo : EIATTR_KPARAM_INFO
	.align		4
.L_9:
        /*0018*/ 	.byte	0x04, 0x17
        /*001a*/ 	.short	(.L_11 - .L_10)
.L_10:
        /*001c*/ 	.word	0x00000000
        /*0020*/ 	.short	0x0001
        /*0022*/ 	.short	0x0008
        /*0024*/ 	.byte	0x00, 0xf5, 0x21, 0x00


	//----- nvinfo : EIATTR_KPARAM_INFO
	.align		4
.L_11:
        /*0028*/ 	.byte	0x04, 0x17
        /*002a*/ 	.short	(.L_13 - .L_12)
.L_12:
        /*002c*/ 	.word	0x00000000
        /*0030*/ 	.short	0x0000
        /*0032*/ 	.short	0x0000
        /*0034*/ 	.byte	0x00, 0xf5, 0x21, 0x00


	//----- nvinfo : EIATTR_SPARSE_MMA_MASK
	.align		4
.L_13:
        /*0038*/ 	.byte	0x03, 0x50
        /*003a*/ 	.short	0x0000


	//----- nvinfo : EIATTR_MAXREG_COUNT
	.align		4
        /*003c*/ 	.byte	0x03, 0x1b
        /*003e*/ 	.short	0x00ff


	//----- nvinfo : EIATTR_MERCURY_ISA_VERSION
	.align		4
        /*0040*/ 	.byte	0x03, 0x5f
        /*0042*/ 	.short	0x0101


	//----- nvinfo : EIATTR_VRC_CTA_INIT_COUNT
	.align		4
        /*0044*/ 	.byte	0x02, 0x4a
	.zero		1
	.zero		1


	//----- nvinfo : EIATTR_EXIT_INSTR_OFFSETS
	.align		4
        /*0048*/ 	.byte	0x04, 0x1c
        /*004a*/ 	.short	(.L_15 - .L_14)


	//   ....[0]....
.L_14:
        /*004c*/ 	.word	0x00000070


	//   ....[1]....
        /*0050*/ 	.word	0x00000270


	//----- nvinfo : EIATTR_CBANK_PARAM_SIZE
	.align		4
.L_15:
        /*0054*/ 	.byte	0x03, 0x19
        /*0056*/ 	.short	0x0014


	//----- nvinfo : EIATTR_PARAM_CBANK
	.align		4
        /*0058*/ 	.byte	0x04, 0x0a
        /*005a*/ 	.short	(.L_17 - .L_16)
	.align		4
.L_16:
        /*005c*/ 	.word	index@(.nv.constant0._Z10geluKernelPKfPfi)
        /*0060*/ 	.short	0x0380
        /*0062*/ 	.short	0x0014


	//----- nvinfo : EIATTR_SW_WAR
	.align		4
.L_17:
        /*0064*/ 	.byte	0x04, 0x36
        /*0066*/ 	.short	(.L_19 - .L_18)
.L_18:
        /*0068*/ 	.word	0x00000008
.L_19:


//--------------------- .nv.callgraph             --------------------------
	.section	.nv.callgraph,"",@"SHT_CUDA_CALLGRAPH"
	.align	4
	.sectionentsize	8
	.align		4
        /*0000*/ 	.word	0x00000000
	.align		4
        /*0004*/ 	.word	0xffffffff
	.align		4
        /*0008*/ 	.word	0x00000000
	.align		4
        /*000c*/ 	.word	0xfffffffe
	.align		4
        /*0010*/ 	.word	0x00000000
	.align		4
        /*0014*/ 	.word	0xfffffffd
	.align		4
        /*0018*/ 	.word	0x00000000
	.align		4
        /*001c*/ 	.word	0xfffffffc


//--------------------- .text._Z10geluKernelPKfPfi --------------------------
	.section	.text._Z10geluKernelPKfPfi,"ax",@progbits
	.align	128
        .global         _Z10geluKernelPKfPfi
        .type           _Z10geluKernelPKfPfi,@function
        .size           _Z10geluKernelPKfPfi,(.L_x_1 - _Z10geluKernelPKfPfi)
        .other          _Z10geluKernelPKfPfi,@"STO_CUDA_ENTRY STV_DEFAULT"
_Z10geluKernelPKfPfi:
.text._Z10geluKernelPKfPfi:
[----:B------:R-:W-:Y:S01]  /*0000*/  LDC R1, c[0x0][0x37c] ;  /* 0x0000df00ff017b82 */ /* 0x000fe20000000800 */
[----:B------:R-:W0:Y:S07]  /*0010*/  S2R R0, SR_TID.X ;  /* 0x0000000000007919 */ /* 0x000e2e0000002100 */
[----:B------:R-:W0:Y:S01]  /*0020*/  S2UR UR4, SR_CTAID.X ;  /* 0x00000000000479c3 */ /* 0x000e220000002500 */
[----:B------:R-:W1:Y:S07]  /*0030*/  LDCU UR5, c[0x0][0x390] ;  /* 0x00007200ff0577ac */ /* 0x000e6e0008000800 */
[----:B------:R-:W0:Y:S02]  /*0040*/  LDC R5, c[0x0][0x360] ;  /* 0x0000d800ff057b82 */ /* 0x000e240000000800 */
[----:B0-----:R-:W-:-:S05]  /*0050*/  IMAD R5, R5, UR4, R0 ;  /* 0x0000000405057c24 */ /* 0x001fca000f8e0200 */
[----:B-1----:R-:W-:-:S13]  /*0060*/  ISETP.GE.AND P0, PT, R5, UR5, PT ;  /* 0x0000000505007c0c */ /* 0x002fda000bf06270 */
[----:B------:R-:W-:Y:S05]  /*0070*/  @P0 EXIT ;  /* 0x000000000000094d */ /* 0x000fea0003800000 */
[----:B------:R-:W0:Y:S01]  /*0080*/  LDC.64 R2, c[0x0][0x380] ;  /* 0x0000e000ff027b82 */ /* 0x000e220000000a00 */
[----:B------:R-:W1:Y:S01]  /*0090*/  LDCU.64 UR4, c[0x0][0x358] ;  /* 0x00006b00ff0477ac */ /* 0x000e620008000a00 */
[----:B0-----:R-:W-:-:S05]  /*00a0*/  IMAD.WIDE R2, R5, 0x4, R2 ;  /* 0x0000000405027825 */ /* 0x001fca00078e0202 */
[----:B-1----:R0:W2:Y:S01]  /*00b0*/  LDG.E R4, desc[UR4][R2.64] ;  /* 0x0000000402047981 */ /* 0x0020a2000c1e1900 */
[----:B------:R-:W-:Y:S01]  /*00c0*/  MOV R10, 0x3c80f082 ;  /* 0x3c80f082000a7802 */ /* 0x000fe20000000f00 */
[----:B------:R-:W-:Y:S01]  /*00d0*/  HFMA2 R11, -RZ, RZ, 1.875, 0 ;  /* 0x3f800000ff0b7431 */ /* 0x000fe200000001ff */
[----:B0-----:R-:W0:Y:S02]  /*00e0*/  LDC.64 R2, c[0x0][0x388] ;  /* 0x0000e200ff027b82 */ /* 0x001e240000000a00 */
[----:B0-----:R-:W-:-:S04]  /*00f0*/  IMAD.WIDE R2, R5, 0x4, R2 ;  /* 0x0000000405027825 */ /* 0x001fc800078e0202 */
[----:B--2---:R-:W-:-:S04]  /*0100*/  FMUL R7, R4, 0.044714998453855514526 ;  /* 0x3d37271304077820 */ /* 0x004fc80000400000 */
[----:B------:R-:W-:-:S04]  /*0110*/  FMUL R7, R4, R7 ;  /* 0x0000000704077220 */ /* 0x000fc80000400000 */
[----:B------:R-:W-:-:S04]  /*0120*/  FFMA R7, R4, R7, R4 ;  /* 0x0000000704077223 */ /* 0x000fc80000000004 */
[----:B------:R-:W-:-:S04]  /*0130*/  FMUL R7, R7, 0.79788458347320556641 ;  /* 0x3f4c422a07077820 */ /* 0x000fc80000400000 */
[C---:B------:R-:W-:Y:S01]  /*0140*/  FMUL R0, |R7|.reuse, 2.8853900432586669922 ;  /* 0x4038aa3b07007820 */ /* 0x040fe20000400200 */
[C---:B------:R-:W-:Y:S01]  /*0150*/  FMUL R9, R7.reuse, R7 ;  /* 0x0000000707097220 */ /* 0x040fe20000400000 */
[C---:B------:R-:W-:Y:S02]  /*0160*/  FSETP.GE.AND P1, PT, |R7|.reuse, 0.60000002384185791016, PT ;  /* 0x3f19999a0700780b */ /* 0x040fe40003f26200 */
[----:B------:R-:W-:Y:S01]  /*0170*/  FSETP.GE.AND P0, PT, |R7|, 9.010913848876953125, PT ;  /* 0x41102cb40700780b */ /* 0x000fe20003f06200 */
[C---:B------:R-:W-:Y:S01]  /*0180*/  FFMA R10, R9.reuse, R10, -0.052303962409496307373 ;  /* 0xbd563cae090a7423 */ /* 0x040fe2000000000a */
[----:B------:R-:W0:Y:S02]  /*0190*/  MUFU.EX2 R0, R0 ;  /* 0x0000000000007308 */ /* 0x000e240000000800 */
[----:B0-----:R-:W-:Y:S01]  /*01a0*/  FADD R6, R0, 1 ;  /* 0x3f80000000067421 */ /* 0x001fe20000000000 */
[----:B------:R-:W-:-:S04]  /*01b0*/  FFMA R0, R9, R10, 0.1331529766321182251 ;  /* 0x3e08594109007423 */ /* 0x000fc8000000000a */
[C---:B------:R-:W-:Y:S01]  /*01c0*/  FFMA R0, R9.reuse, R0, -0.33332768082618713379 ;  /* 0xbeaaa9ed09007423 */ /* 0x040fe20000000000 */
[----:B------:R-:W0:Y:S03]  /*01d0*/  MUFU.RCP R6, R6 ;  /* 0x0000000600067308 */ /* 0x000e260000001000 */
[----:B------:R-:W-:Y:S01]  /*01e0*/  FFMA R0, R9, R0, RZ ;  /* 0x0000000009007223 */ /* 0x000fe200000000ff */
[----:B0-----:R-:W-:-:S05]  /*01f0*/  FFMA R8, R6, -2, R11 ;  /* 0xc000000006087823 */ /* 0x001fca000000000b */
[----:B------:R-:W-:-:S04]  /*0200*/  FSEL R8, R8, 1, !P0 ;  /* 0x3f80000008087808 */ /* 0x000fc80004000000 */
[--C-:B------:R-:W-:Y:S01]  /*0210*/  LOP3.LUT R8, R8, 0x80000000, R7.reuse, 0xb8, !PT ;  /* 0x8000000008087812 */ /* 0x100fe200078eb807 */
[----:B------:R-:W-:-:S04]  /*0220*/  @!P1 FFMA R8, R7, R0, R7 ;  /* 0x0000000007089223 */ /* 0x000fc80000000007 */
[----:B------:R-:W-:-:S04]  /*0230*/  FADD R8, R8, 1 ;  /* 0x3f80000008087421 */ /* 0x000fc80000000000 */
[----:B------:R-:W-:-:S04]  /*0240*/  FMUL R7, R8, 0.5 ;  /* 0x3f00000008077820 */ /* 0x000fc80000400000 */
[----:B------:R-:W-:-:S05]  /*0250*/  FMUL R7, R4, R7 ;  /* 0x0000000704077220 */ /* 0x000fca0000400000 */
[----:B------:R-:W-:Y:S01]  /*0260*/  STG.E desc[UR4][R2.64], R7 ;  /* 0x0000000702007986 */ /* 0x000fe2000c101904 */
[----:B------:R-:W-:Y:S05]  /*0270*/  EXIT ;  /* 0x000000000000794d */ /* 0x000fea0003800000 */
.L_x_0:
[----:B------:R-:W-:-:S00]  /*0280*/  BRA `(.L_x_0) ;  /* 0xfffffffc00fc7947 */ /* 0x000fc0000383ffff */
[----:B------:R-:W-:-:S00]  /*0290*/  NOP ;  /* 0x0000000000007918 */ /* 0x000fc00000000000 */
        /* <DEDUP_REMOVED lines=14> */
.L_x_1:


//--------------------- .nv.shared.reserved.0     --------------------------
	.section	.nv.shared.reserved.0,"aw",@nobits
	.weak		__nv_reservedSMEM_offset_0_alias
	.size		__nv_reservedSMEM_offset_0_alias, 0, 64
	.other		__nv_reservedSMEM_offset_0_alias,@"STO_CUDA_RESERVED_SHARED STV_DEFAULT"
__nv_reservedSMEM_offset_0_alias:
	.zero		0
	.zero		64


//--------------------- .nv.constant0._Z10geluKernelPKfPfi --------------------------
	.section	.nv.constant0._Z10geluKernelPKfPfi,"a",@progbits
	.sectionflags	@""
	.align	4
.nv.constant0._Z10geluKernelPKfPfi:
	.zero		916


//--------------------- SYMBOLS --------------------------

	.type		.nv.reservedSmem.offset0,@object
	.size		.nv.reservedSmem.offset0,0x4
